//
// Generated by NVIDIA NVVM Compiler
//
// Compiler Build ID: CL-36424714
// Cuda compilation tools, release 13.0, V13.0.88
// Based on NVVM 20.0.0
//

.version 9.0
.target sm_100
.address_size 64

	// .globl	_Z32reduce_eliminate_warp_divergencePfS_
// _ZZ32reduce_eliminate_warp_divergencePfS_E6shared has been demoted

.visible .entry _Z32reduce_eliminate_warp_divergencePfS_(
	.param .u64 .ptr .align 1 _Z32reduce_eliminate_warp_divergencePfS__param_0,
	.param .u64 .ptr .align 1 _Z32reduce_eliminate_warp_divergencePfS__param_1
)
{
	.reg .pred 	%p<5>;
	.reg .b32 	%r<25>;
	.reg .b32 	%f<6>;
	.reg .b64 	%rd<12>;
	// demoted variable
	.shared .align 4 .b8 _ZZ32reduce_eliminate_warp_divergencePfS_E6shared[1024];
	ld.param.u64 	%rd2, [_Z32reduce_eliminate_warp_divergencePfS__param_0];
	ld.param.u64 	%rd1, [_Z32reduce_eliminate_warp_divergencePfS__param_1];
	cvta.to.global.u64 	%rd3, %rd2;
	mov.u32 	%r1, %ntid.x;
	mov.u32 	%r2, %ctaid.x;
	mul.lo.s32 	%r7, %r1, %r2;
	cvt.u64.u32 	%rd4, %r7;
	mov.u32 	%r3, %tid.x;
	cvt.u64.u32 	%rd5, %r3;
	add.s64 	%rd6, %rd4, %rd5;
	shl.b64 	%rd7, %rd6, 2;
	add.s64 	%rd8, %rd3, %rd7;
	ld.global.f32 	%f1, [%rd8];
	shl.b32 	%r8, %r3, 2;
	mov.u32 	%r9, _ZZ32reduce_eliminate_warp_divergencePfS_E6shared;
	add.s32 	%r10, %r9, %r8;
	st.shared.f32 	[%r10], %f1;
	bar.sync 	0;
	setp.lt.u32 	%p1, %r1, 2;
	@%p1 bra 	$L__BB0_5;
	shl.b32 	%r4, %r3, 1;
	mov.b32 	%r24, 1;
$L__BB0_2:
	shl.b32 	%r6, %r24, 1;
	add.s32 	%r12, %r6, -1;
	not.b32 	%r13, %r6;
	and.b32  	%r14, %r13, %r12;
	popc.b32 	%r15, %r14;
	shr.u32 	%r16, %r1, %r15;
	setp.ge.u32 	%p2, %r3, %r16;
	@%p2 bra 	$L__BB0_4;
	mul.lo.s32 	%r17, %r24, %r4;
	add.s32 	%r18, %r17, %r24;
	shl.b32 	%r19, %r18, 2;
	add.s32 	%r21, %r9, %r19;
	ld.shared.f32 	%f2, [%r21];
	shl.b32 	%r22, %r17, 2;
	add.s32 	%r23, %r9, %r22;
	ld.shared.f32 	%f3, [%r23];
	add.f32 	%f4, %f2, %f3;
	st.shared.f32 	[%r23], %f4;
$L__BB0_4:
	bar.sync 	0;
	setp.lt.u32 	%p3, %r6, %r1;
	mov.u32 	%r24, %r6;
	@%p3 bra 	$L__BB0_2;
$L__BB0_5:
	setp.ne.s32 	%p4, %r3, 0;
	@%p4 bra 	$L__BB0_7;
	ld.shared.f32 	%f5, [_ZZ32reduce_eliminate_warp_divergencePfS_E6shared];
	cvta.to.global.u64 	%rd9, %rd1;
	mul.wide.u32 	%rd10, %r2, 4;
	add.s64 	%rd11, %rd9, %rd10;
	st.global.f32 	[%rd11], %f5;
$L__BB0_7:
	ret;

}


// ===== COMPILED SASS (sm_100) =====

	.target	sm_100

	.elftype	@"ET_EXEC"


//--------------------- .note.nv.tkinfo           --------------------------
	.section	.note.nv.tkinfo,"",@"SHT_NOTE"
	.sectionflags	@"SHF_NOTE_NV_TKINFO"
	.tkinfo
        /*0018*/ 	.word	0x00000002
        /*0030*/ 	.string	""
        /*0030*/ 	.string	"ptxas"
        /*0030*/ 	.string	"Cuda compilation tools, release 13.0, V13.0.88"
        /*0030*/ 	.string	"Build cuda_13.0.r13.0/compiler.36424714_0"
        /*0030*/ 	.string	"-arch sm_100 -m 64 "



//--------------------- .note.nv.cuinfo           --------------------------
	.section	.note.nv.cuinfo,"",@"SHT_NOTE"
	.sectionflags	@"SHF_NOTE_NV_CUINFO"
        /*0018*/ 	.short	0x0002
        /*001a*/ 	.short	0x0064
        /*001c*/ 	.short	0x0082
	.zero		2


//--------------------- .nv.info                  --------------------------
	.section	.nv.info,"",@"SHT_CUDA_INFO"
	.align	4


	//----- nvinfo : EIATTR_REGCOUNT
	.align		4
        /*0000*/ 	.byte	0x04, 0x2f
        /*0002*/ 	.short	(.L_1 - .L_0)
	.align		4
.L_0:
        /*0004*/ 	.word	index@(_Z32reduce_eliminate_warp_divergencePfS_)
        /*0008*/ 	.word	0x0000000a


	//----- nvinfo : EIATTR_FRAME_SIZE
	.align		4
.L_1:
        /*000c*/ 	.byte	0x04, 0x11
        /*000e*/ 	.short	(.L_3 - .L_2)
	.align		4
.L_2:
        /*0010*/ 	.word	index@(_Z32reduce_eliminate_warp_divergencePfS_)
        /*0014*/ 	.word	0x00000000


	//----- nvinfo : EIATTR_MIN_STACK_SIZE
	.align		4
.L_3:
        /*0018*/ 	.byte	0x04, 0x12
        /*001a*/ 	.short	(.L_5 - .L_4)
	.align		4
.L_4:
        /*001c*/ 	.word	index@(_Z32reduce_eliminate_warp_divergencePfS_)
        /*0020*/ 	.word	0x00000000
.L_5:


//--------------------- .nv.compat                --------------------------
	.section	.nv.compat,"",@"SHT_CUDA_COMPAT_INFO"
	.align	4
        /*0000*/ 	.byte	0x02, 0x09, 0x00, 0x00, 0x02, 0x02, 0x01, 0x00, 0x02, 0x05, 0x05, 0x00, 0x03, 0x07, 0x01, 0x01
        /*0010*/ 	.byte	0x02, 0x03, 0x00, 0x00, 0x02, 0x06, 0x01, 0x00, 0x04, 0x0b, 0x08, 0x00, 0x09, 0x00, 0x00, 0x00
        /*0020*/ 	.byte	0x00, 0x00, 0x00, 0x00


//--------------------- .nv.info._Z32reduce_eliminate_warp_divergencePfS_ --------------------------
	.section	.nv.info._Z32reduce_eliminate_warp_divergencePfS_,"",@"SHT_CUDA_INFO"
	.sectionflags	@""
	.align	4


	//----- nvinfo : EIATTR_CUDA_API_VERSION
	.align		4
        /*0000*/ 	.byte	0x04, 0x37
        /*0002*/ 	.short	(.L_7 - .L_6)
.L_6:
        /*0004*/ 	.word	0x00000082


	//----- nvinfo : EIATTR_KPARAM_INFO
	.align		4
.L_7:
        /*0008*/ 	.byte	0x04, 0x17
        /*000a*/ 	.short	(.L_9 - .L_8)
.L_8:
        /*000c*/ 	.word	0x00000000
        /*0010*/ 	.short	0x0001
        /*0012*/ 	.short	0x0008
        /*0014*/ 	.byte	0x00, 0xf5, 0x21, 0x00


	//----- nvinfo : EIATTR_KPARAM_INFO
	.align		4
.L_9:
        /*0018*/ 	.byte	0x04, 0x17
        /*001a*/ 	.short	(.L_11 - .L_10)
.L_10:
        /*001c*/ 	.word	0x00000000
        /*0020*/ 	.short	0x0000
        /*0022*/ 	.short	0x0000
        /*0024*/ 	.byte	0x00, 0xf5, 0x21, 0x00


	//----- nvinfo : EIATTR_SPARSE_MMA_MASK
	.align		4
.L_11:
        /*0028*/ 	.byte	0x03, 0x50
        /*002a*/ 	.short	0x0000


	//----- nvinfo : EIATTR_MAXREG_COUNT
	.align		4
        /*002c*/ 	.byte	0x03, 0x1b
        /*002e*/ 	.short	0x00ff


	//----- nvinfo : EIATTR_NUM_BARRIERS
	.align		4
        /*0030*/ 	.byte	0x02, 0x4c
        /*0032*/ 	.byte	0x01
	.zero		1


	//----- nvinfo : EIATTR_MERCURY_ISA_VERSION
	.align		4
        /*0034*/ 	.byte	0x03, 0x5f
        /*0036*/ 	.short	0x0101


	//----- nvinfo : EIATTR_VRC_CTA_INIT_COUNT
	.align		4
        /*0038*/ 	.byte	0x02, 0x4a
	.zero		1
	.zero		1


	//----- nvinfo : EIATTR_EXIT_INSTR_OFFSETS
	.align		4
        /*003c*/ 	.byte	0x04, 0x1c
        /*003e*/ 	.short	(.L_13 - .L_12)


	//   ....[0]....
.L_12:
        /*0040*/ 	.word	0x00000290


	//   ....[1]....
        /*0044*/ 	.word	0x00000310


	//----- nvinfo : EIATTR_CBANK_PARAM_SIZE
	.align		4
.L_13:
        /*0048*/ 	.byte	0x03, 0x19
        /*004a*/ 	.short	0x0010


	//----- nvinfo : EIATTR_PARAM_CBANK
	.align		4
        /*004c*/ 	.byte	0x04, 0x0a
        /*004e*/ 	.short	(.L_15 - .L_14)
	.align		4
.L_14:
        /*0050*/ 	.word	index@(.nv.constant0._Z32reduce_eliminate_warp_divergencePfS_)
        /*0054*/ 	.short	0x0380
        /*0056*/ 	.short	0x0010


	//----- nvinfo : EIATTR_SW_WAR
	.align		4
.L_15:
        /*0058*/ 	.byte	0x04, 0x36
        /*005a*/ 	.short	(.L_17 - .L_16)
.L_16:
        /*005c*/ 	.word	0x00000008
.L_17:


//--------------------- .nv.callgraph             --------------------------
	.section	.nv.callgraph,"",@"SHT_CUDA_CALLGRAPH"
	.align	4
	.sectionentsize	8
	.align		4
        /*0000*/ 	.word	0x00000000
	.align		4
        /*0004*/ 	.word	0xffffffff
	.align		4
        /*0008*/ 	.word	0x00000000
	.align		4
        /*000c*/ 	.word	0xfffffffe
	.align		4
        /*0010*/ 	.word	0x00000000
	.align		4
        /*0014*/ 	.word	0xfffffffd
	.align		4
        /*0018*/ 	.word	0x00000000
	.align		4
        /*001c*/ 	.word	0xfffffffc


//--------------------- .text._Z32reduce_eliminate_warp_divergencePfS_ --------------------------
	.section	.text._Z32reduce_eliminate_warp_divergencePfS_,"ax",@progbits
	.align	128
        .global         _Z32reduce_eliminate_warp_divergencePfS_
        .type           _Z32reduce_eliminate_warp_divergencePfS_,@function
        .size           _Z32reduce_eliminate_warp_divergencePfS_,(.L_x_3 - _Z32reduce_eliminate_warp_divergencePfS_)
        .other          _Z32reduce_eliminate_warp_divergencePfS_,@"STO_CUDA_ENTRY STV_DEFAULT"
_Z32reduce_eliminate_warp_divergencePfS_:
.text._Z32reduce_eliminate_warp_divergencePfS_:
[----:B------:R-:W-:Y:S01]  /*0000*/  LDC R1, c[0x0][0x37c] ;  /* 0x0000df00ff017b82 */ /* 0x000fe20000000800 */
[----:B------:R-:W0:Y:S01]  /*0010*/  S2R R7, SR_CTAID.X ;  /* 0x0000000000077919 */ /* 0x000e220000002500 */
[----:B------:R-:W0:Y:S01]  /*0020*/  LDCU UR10, c[0x0][0x360] ;  /* 0x00006c00ff0a77ac */ /* 0x000e220008000800 */
[----:B------:R-:W1:Y:S01]  /*0030*/  S2R R4, SR_TID.X ;  /* 0x0000000000047919 */ /* 0x000e620000002100 */
[----:B------:R-:W2:Y:S01]  /*0040*/  LDCU.64 UR4, c[0x0][0x380] ;  /* 0x00007000ff0477ac */ /* 0x000ea20008000a00 */
[----:B------:R-:W3:Y:S01]  /*0050*/  LDCU.64 UR8, c[0x0][0x358] ;  /* 0x00006b00ff0877ac */ /* 0x000ee20008000a00 */
[----:B0-----:R-:W-:-:S05]  /*0060*/  IMAD R3, R7, UR10, RZ ;  /* 0x0000000a07037c24 */ /* 0x001fca000f8e02ff */
[----:B-1----:R-:W-:-:S05]  /*0070*/  IADD3 R0, P0, PT, R3, R4, RZ ;  /* 0x0000000403007210 */ /* 0x002fca0007f1e0ff */
[----:B------:R-:W-:Y:S01]  /*0080*/  IMAD.X R3, RZ, RZ, RZ, P0 ;  /* 0x000000ffff037224 */ /* 0x000fe200000e06ff */
[----:B--2---:R-:W-:-:S04]  /*0090*/  LEA R2, P0, R0, UR4, 0x2 ;  /* 0x0000000400027c11 */ /* 0x004fc8000f8010ff */
[----:B------:R-:W-:-:S05]  /*00a0*/  LEA.HI.X R3, R0, UR5, R3, 0x2, P0 ;  /* 0x0000000500037c11 */ /* 0x000fca00080f1403 */
[----:B---3--:R-:W2:Y:S01]  /*00b0*/  LDG.E R2, desc[UR8][R2.64] ;  /* 0x0000000802027981 */ /* 0x008ea2000c1e1900 */
[----:B------:R-:W0:Y:S01]  /*00c0*/  S2UR UR5, SR_CgaCtaId ;  /* 0x00000000000579c3 */ /* 0x000e220000008800 */
[----:B------:R-:W-:Y:S01]  /*00d0*/  UMOV UR4, 0x400 ;  /* 0x0000040000047882 */ /* 0x000fe20000000000 */
[----:B------:R-:W-:Y:S01]  /*00e0*/  UISETP.GE.U32.AND UP0, UPT, UR10, 0x2, UPT ;  /* 0x000000020a00788c */ /* 0x000fe2000bf06070 */
[----:B------:R-:W-:Y:S01]  /*00f0*/  ISETP.NE.AND P1, PT, R4, RZ, PT ;  /* 0x000000ff0400720c */ /* 0x000fe20003f25270 */
[----:B0-----:R-:W-:-:S06]  /*0100*/  ULEA UR4, UR5, UR4, 0x18 ;  /* 0x0000000405047291 */ /* 0x001fcc000f8ec0ff */
[----:B------:R-:W-:-:S05]  /*0110*/  LEA R5, R4, UR4, 0x2 ;  /* 0x0000000404057c11 */ /* 0x000fca000f8e10ff */
[----:B--2---:R0:W-:Y:S01]  /*0120*/  STS [R5], R2 ;  /* 0x0000000205007388 */ /* 0x0041e20000000800 */
[----:B------:R-:W-:Y:S06]  /*0130*/  BAR.SYNC.DEFER_BLOCKING 0x0 ;  /* 0x0000000000007b1d */ /* 0x000fec0000010000 */
[----:B------:R-:W-:Y:S05]  /*0140*/  BRA.U !UP0, `(.L_x_0) ;  /* 0x0000000108507547 */ /* 0x000fea000b800000 */
[----:B0-----:R-:W-:Y:S01]  /*0150*/  IMAD.SHL.U32 R5, R4, 0x2, RZ ;  /* 0x0000000204057824 */ /* 0x001fe200078e00ff */
[----:B------:R-:W-:-:S06]  /*0160*/  UMOV UR5, 0x1 ;  /* 0x0000000100057882 */ /* 0x000fcc0000000000 */
.L_x_1:
[----:B------:R-:W-:-:S04]  /*0170*/  USHF.L.U32 UR7, UR5, 0x1, URZ ;  /* 0x0000000105077899 */ /* 0x000fc800080006ff */
[----:B------:R-:W-:Y:S02]  /*0180*/  UIADD3 UR6, UPT, UPT, UR7, -0x1, URZ ;  /* 0xffffffff07067890 */ /* 0x000fe4000fffe0ff */
[----:B------:R-:W-:Y:S02]  /*0190*/  UISETP.GE.U32.AND UP0, UPT, UR7, UR10, UPT ;  /* 0x0000000a0700728c */ /* 0x000fe4000bf06070 */
[----:B------:R-:W-:-:S04]  /*01a0*/  ULOP3.LUT UR6, UR7, UR6, URZ, 0xc, !UPT ;  /* 0x0000000607067292 */ /* 0x000fc8000f8e0cff */
[----:B------:R-:W-:-:S04]  /*01b0*/  UPOPC UR6, UR6 ;  /* 0x00000006000672bf */ /* 0x000fc80008000000 */
[----:B------:R-:W-:-:S06]  /*01c0*/  USHF.R.U32.HI UR6, URZ, UR6, UR10 ;  /* 0x00000006ff067299 */ /* 0x000fcc000801160a */
[----:B------:R-:W-:-:S13]  /*01d0*/  ISETP.GE.U32.AND P0, PT, R4, UR6, PT ;  /* 0x0000000604007c0c */ /* 0x000fda000bf06070 */
[----:B-1----:R-:W-:-:S04]  /*01e0*/  @!P0 IMAD R0, R5, UR5, RZ ;  /* 0x0000000505008c24 */ /* 0x002fc8000f8e02ff */
[C---:B------:R-:W-:Y:S01]  /*01f0*/  @!P0 VIADD R2, R0.reuse, UR5 ;  /* 0x0000000500028c36 */ /* 0x040fe20008000000 */
[----:B------:R-:W-:Y:S01]  /*0200*/  @!P0 LEA R0, R0, UR4, 0x2 ;  /* 0x0000000400008c11 */ /* 0x000fe2000f8e10ff */
[----:B------:R-:W-:-:S03]  /*0210*/  UMOV UR5, UR7 ;  /* 0x0000000700057c82 */ /* 0x000fc60008000000 */
[----:B------:R-:W-:Y:S01]  /*0220*/  @!P0 LEA R2, R2, UR4, 0x2 ;  /* 0x0000000402028c11 */ /* 0x000fe2000f8e10ff */
[----:B------:R-:W-:Y:S05]  /*0230*/  @!P0 LDS R3, [R0] ;  /* 0x0000000000038984 */ /* 0x000fea0000000800 */
[----:B------:R-:W0:Y:S02]  /*0240*/  @!P0 LDS R2, [R2] ;  /* 0x0000000002028984 */ /* 0x000e240000000800 */
[----:B0-----:R-:W-:-:S05]  /*0250*/  @!P0 FADD R3, R2, R3 ;  /* 0x0000000302038221 */ /* 0x001fca0000000000 */
[----:B------:R1:W-:Y:S01]  /*0260*/  @!P0 STS [R0], R3 ;  /* 0x0000000300008388 */ /* 0x0003e20000000800 */
[----:B------:R-:W-:Y:S06]  /*0270*/  BAR.SYNC.DEFER_BLOCKING 0x0 ;  /* 0x0000000000007b1d */ /* 0x000fec0000010000 */
[----:B------:R-:W-:Y:S05]  /*0280*/  BRA.U !UP0, `(.L_x_1) ;  /* 0xfffffffd08b87547 */ /* 0x000fea000b83ffff */
.L_x_0:
[----:B------:R-:W-:Y:S05]  /*0290*/  @P1 EXIT ;  /* 0x000000000000194d */ /* 0x000fea0003800000 */
[----:B------:R-:W2:Y:S01]  /*02a0*/  S2UR UR5, SR_CgaCtaId ;  /* 0x00000000000579c3 */ /* 0x000ea20000008800 */
[----:B------:R-:W-:-:S07]  /*02b0*/  UMOV UR4, 0x400 ;  /* 0x0000040000047882 */ /* 0x000fce0000000000 */
[----:B01----:R-:W0:Y:S01]  /*02c0*/  LDC.64 R2, c[0x0][0x388] ;  /* 0x0000e200ff027b82 */ /* 0x003e220000000a00 */
[----:B--2---:R-:W-:Y:S01]  /*02d0*/  ULEA UR4, UR5, UR4, 0x18 ;  /* 0x0000000405047291 */ /* 0x004fe2000f8ec0ff */
[----:B0-----:R-:W-:-:S08]  /*02e0*/  IMAD.WIDE.U32 R2, R7, 0x4, R2 ;  /* 0x0000000407027825 */ /* 0x001fd000078e0002 */
[----:B------:R-:W0:Y:S04]  /*02f0*/  LDS R5, [UR4] ;  /* 0x00000004ff057984 */ /* 0x000e280008000800 */
[----:B0-----:R-:W-:Y:S01]  /*0300*/  STG.E desc[UR8][R2.64], R5 ;  /* 0x0000000502007986 */ /* 0x001fe2000c101908 */
[----:B------:R-:W-:Y:S05]  /*0310*/  EXIT ;  /* 0x000000000000794d */ /* 0x000fea0003800000 */
.L_x_2:
[----:B------:R-:W-:-:S00]  /*0320*/  BRA `(.L_x_2) ;  /* 0xfffffffc00fc7947 */ /* 0x000fc0000383ffff */
[----:B------:R-:W-:-:S00]  /*0330*/  NOP ;  /* 0x0000000000007918 */ /* 0x000fc00000000000 */
        /* <DEDUP_REMOVED lines=12> */
.L_x_3:


//--------------------- .nv.shared._Z32reduce_eliminate_warp_divergencePfS_ --------------------------
	.section	.nv.shared._Z32reduce_eliminate_warp_divergencePfS_,"aw",@nobits
	.sectionflags	@""
	.align	4
.nv.shared._Z32reduce_eliminate_warp_divergencePfS_:
	.zero		2048


//--------------------- .nv.shared.reserved.0     --------------------------
	.section	.nv.shared.reserved.0,"aw",@nobits
	.weak		__nv_reservedSMEM_offset_0_alias
	.size		__nv_reservedSMEM_offset_0_alias, 0, 64
	.other		__nv_reservedSMEM_offset_0_alias,@"STO_CUDA_RESERVED_SHARED STV_DEFAULT"
__nv_reservedSMEM_offset_0_alias:
	.zero		0
	.zero		64


//--------------------- .nv.constant0._Z32reduce_eliminate_warp_divergencePfS_ --------------------------
	.section	.nv.constant0._Z32reduce_eliminate_warp_divergencePfS_,"a",@progbits
	.sectionflags	@""
	.align	4
.nv.constant0._Z32reduce_eliminate_warp_divergencePfS_:
	.zero		912


//--------------------- SYMBOLS --------------------------

	.type		.nv.reservedSmem.offset0,@object
	.size		.nv.reservedSmem.offset0,0x4
	.type		.nv.reservedSmem.cap,@object
	.size		.nv.reservedSmem.cap,0x4
